//
// Generated by NVIDIA NVVM Compiler
//
// Compiler Build ID: CL-36424714
// Cuda compilation tools, release 13.0, V13.0.88
// Based on NVVM 20.0.0
//

.version 9.0
.target sm_100
.address_size 64

	// .globl	_Z21convolution_1d_kernelPiS_S_ii

.visible .entry _Z21convolution_1d_kernelPiS_S_ii(
	.param .u64 .ptr .align 1 _Z21convolution_1d_kernelPiS_S_ii_param_0,
	.param .u64 .ptr .align 1 _Z21convolution_1d_kernelPiS_S_ii_param_1,
	.param .u64 .ptr .align 1 _Z21convolution_1d_kernelPiS_S_ii_param_2,
	.param .u32 _Z21convolution_1d_kernelPiS_S_ii_param_3,
	.param .u32 _Z21convolution_1d_kernelPiS_S_ii_param_4
)
{
	.reg .pred 	%p<12>;
	.reg .b32 	%r<139>;
	.reg .b32 	%f<83>;
	.reg .b64 	%rd<31>;

	ld.param.u64 	%rd11, [_Z21convolution_1d_kernelPiS_S_ii_param_0];
	ld.param.u64 	%rd12, [_Z21convolution_1d_kernelPiS_S_ii_param_1];
	ld.param.u64 	%rd10, [_Z21convolution_1d_kernelPiS_S_ii_param_2];
	ld.param.u32 	%r27, [_Z21convolution_1d_kernelPiS_S_ii_param_3];
	ld.param.u32 	%r28, [_Z21convolution_1d_kernelPiS_S_ii_param_4];
	cvta.to.global.u64 	%rd1, %rd12;
	cvta.to.global.u64 	%rd2, %rd11;
	mov.u32 	%r29, %ctaid.x;
	mov.u32 	%r30, %ntid.x;
	mul.lo.s32 	%r1, %r29, %r30;
	mov.u32 	%r2, %tid.x;
	add.s32 	%r3, %r1, %r2;
	shr.u32 	%r31, %r28, 31;
	add.s32 	%r32, %r28, %r31;
	shr.s32 	%r33, %r32, 1;
	setp.lt.s32 	%p1, %r3, %r33;
	@%p1 bra 	$L__BB0_16;
	neg.s32 	%r4, %r33;
	sub.s32 	%r37, %r27, %r33;
	setp.ge.s32 	%p2, %r3, %r37;
	@%p2 bra 	$L__BB0_16;
	setp.lt.s32 	%p3, %r28, 1;
	mov.f32 	%f82, 0f00000000;
	@%p3 bra 	$L__BB0_15;
	add.s32 	%r5, %r4, %r3;
	and.b32  	%r6, %r28, 15;
	setp.lt.u32 	%p4, %r28, 16;
	mov.f32 	%f82, 0f00000000;
	mov.b32 	%r135, 0;
	@%p4 bra 	$L__BB0_6;
	and.b32  	%r135, %r28, 2147483632;
	neg.s32 	%r133, %r135;
	add.s64 	%rd3, %rd2, 32;
	add.s32 	%r39, %r2, %r4;
	add.s32 	%r132, %r39, %r1;
	add.s64 	%rd29, %rd1, 32;
	mov.f32 	%f82, 0f00000000;
$L__BB0_5:
	.pragma "nounroll";
	mul.wide.s32 	%rd13, %r132, 4;
	add.s64 	%rd14, %rd3, %rd13;
	ld.global.u32 	%r40, [%rd14+-32];
	ld.global.u32 	%r41, [%rd29+-32];
	mul.lo.s32 	%r42, %r41, %r40;
	cvt.rn.f32.s32 	%f18, %r42;
	add.f32 	%f19, %f82, %f18;
	ld.global.u32 	%r43, [%rd14+-28];
	ld.global.u32 	%r44, [%rd29+-28];
	mul.lo.s32 	%r45, %r44, %r43;
	cvt.rn.f32.s32 	%f20, %r45;
	add.f32 	%f21, %f19, %f20;
	ld.global.u32 	%r46, [%rd14+-24];
	ld.global.u32 	%r47, [%rd29+-24];
	mul.lo.s32 	%r48, %r47, %r46;
	cvt.rn.f32.s32 	%f22, %r48;
	add.f32 	%f23, %f21, %f22;
	ld.global.u32 	%r49, [%rd14+-20];
	ld.global.u32 	%r50, [%rd29+-20];
	mul.lo.s32 	%r51, %r50, %r49;
	cvt.rn.f32.s32 	%f24, %r51;
	add.f32 	%f25, %f23, %f24;
	ld.global.u32 	%r52, [%rd14+-16];
	ld.global.u32 	%r53, [%rd29+-16];
	mul.lo.s32 	%r54, %r53, %r52;
	cvt.rn.f32.s32 	%f26, %r54;
	add.f32 	%f27, %f25, %f26;
	ld.global.u32 	%r55, [%rd14+-12];
	ld.global.u32 	%r56, [%rd29+-12];
	mul.lo.s32 	%r57, %r56, %r55;
	cvt.rn.f32.s32 	%f28, %r57;
	add.f32 	%f29, %f27, %f28;
	ld.global.u32 	%r58, [%rd14+-8];
	ld.global.u32 	%r59, [%rd29+-8];
	mul.lo.s32 	%r60, %r59, %r58;
	cvt.rn.f32.s32 	%f30, %r60;
	add.f32 	%f31, %f29, %f30;
	ld.global.u32 	%r61, [%rd14+-4];
	ld.global.u32 	%r62, [%rd29+-4];
	mul.lo.s32 	%r63, %r62, %r61;
	cvt.rn.f32.s32 	%f32, %r63;
	add.f32 	%f33, %f31, %f32;
	ld.global.u32 	%r64, [%rd14];
	ld.global.u32 	%r65, [%rd29];
	mul.lo.s32 	%r66, %r65, %r64;
	cvt.rn.f32.s32 	%f34, %r66;
	add.f32 	%f35, %f33, %f34;
	ld.global.u32 	%r67, [%rd14+4];
	ld.global.u32 	%r68, [%rd29+4];
	mul.lo.s32 	%r69, %r68, %r67;
	cvt.rn.f32.s32 	%f36, %r69;
	add.f32 	%f37, %f35, %f36;
	ld.global.u32 	%r70, [%rd14+8];
	ld.global.u32 	%r71, [%rd29+8];
	mul.lo.s32 	%r72, %r71, %r70;
	cvt.rn.f32.s32 	%f38, %r72;
	add.f32 	%f39, %f37, %f38;
	ld.global.u32 	%r73, [%rd14+12];
	ld.global.u32 	%r74, [%rd29+12];
	mul.lo.s32 	%r75, %r74, %r73;
	cvt.rn.f32.s32 	%f40, %r75;
	add.f32 	%f41, %f39, %f40;
	ld.global.u32 	%r76, [%rd14+16];
	ld.global.u32 	%r77, [%rd29+16];
	mul.lo.s32 	%r78, %r77, %r76;
	cvt.rn.f32.s32 	%f42, %r78;
	add.f32 	%f43, %f41, %f42;
	ld.global.u32 	%r79, [%rd14+20];
	ld.global.u32 	%r80, [%rd29+20];
	mul.lo.s32 	%r81, %r80, %r79;
	cvt.rn.f32.s32 	%f44, %r81;
	add.f32 	%f45, %f43, %f44;
	ld.global.u32 	%r82, [%rd14+24];
	ld.global.u32 	%r83, [%rd29+24];
	mul.lo.s32 	%r84, %r83, %r82;
	cvt.rn.f32.s32 	%f46, %r84;
	add.f32 	%f47, %f45, %f46;
	ld.global.u32 	%r85, [%rd14+28];
	ld.global.u32 	%r86, [%rd29+28];
	mul.lo.s32 	%r87, %r86, %r85;
	cvt.rn.f32.s32 	%f48, %r87;
	add.f32 	%f82, %f47, %f48;
	add.s32 	%r133, %r133, 16;
	add.s32 	%r132, %r132, 16;
	add.s64 	%rd29, %rd29, 64;
	setp.ne.s32 	%p5, %r133, 0;
	@%p5 bra 	$L__BB0_5;
$L__BB0_6:
	setp.eq.s32 	%p6, %r6, 0;
	@%p6 bra 	$L__BB0_15;
	and.b32  	%r15, %r28, 7;
	setp.lt.u32 	%p7, %r6, 8;
	@%p7 bra 	$L__BB0_9;
	add.s32 	%r88, %r5, %r135;
	mul.wide.s32 	%rd15, %r88, 4;
	add.s64 	%rd16, %rd2, %rd15;
	ld.global.u32 	%r89, [%rd16];
	mul.wide.u32 	%rd17, %r135, 4;
	add.s64 	%rd18, %rd1, %rd17;
	ld.global.u32 	%r90, [%rd18];
	mul.lo.s32 	%r91, %r90, %r89;
	cvt.rn.f32.s32 	%f50, %r91;
	add.f32 	%f51, %f82, %f50;
	ld.global.u32 	%r92, [%rd16+4];
	ld.global.u32 	%r93, [%rd18+4];
	mul.lo.s32 	%r94, %r93, %r92;
	cvt.rn.f32.s32 	%f52, %r94;
	add.f32 	%f53, %f51, %f52;
	ld.global.u32 	%r95, [%rd16+8];
	ld.global.u32 	%r96, [%rd18+8];
	mul.lo.s32 	%r97, %r96, %r95;
	cvt.rn.f32.s32 	%f54, %r97;
	add.f32 	%f55, %f53, %f54;
	ld.global.u32 	%r98, [%rd16+12];
	ld.global.u32 	%r99, [%rd18+12];
	mul.lo.s32 	%r100, %r99, %r98;
	cvt.rn.f32.s32 	%f56, %r100;
	add.f32 	%f57, %f55, %f56;
	ld.global.u32 	%r101, [%rd16+16];
	ld.global.u32 	%r102, [%rd18+16];
	mul.lo.s32 	%r103, %r102, %r101;
	cvt.rn.f32.s32 	%f58, %r103;
	add.f32 	%f59, %f57, %f58;
	ld.global.u32 	%r104, [%rd16+20];
	ld.global.u32 	%r105, [%rd18+20];
	mul.lo.s32 	%r106, %r105, %r104;
	cvt.rn.f32.s32 	%f60, %r106;
	add.f32 	%f61, %f59, %f60;
	ld.global.u32 	%r107, [%rd16+24];
	ld.global.u32 	%r108, [%rd18+24];
	mul.lo.s32 	%r109, %r108, %r107;
	cvt.rn.f32.s32 	%f62, %r109;
	add.f32 	%f63, %f61, %f62;
	ld.global.u32 	%r110, [%rd16+28];
	ld.global.u32 	%r111, [%rd18+28];
	mul.lo.s32 	%r112, %r111, %r110;
	cvt.rn.f32.s32 	%f64, %r112;
	add.f32 	%f82, %f63, %f64;
	add.s32 	%r135, %r135, 8;
$L__BB0_9:
	setp.eq.s32 	%p8, %r15, 0;
	@%p8 bra 	$L__BB0_15;
	and.b32  	%r18, %r28, 3;
	setp.lt.u32 	%p9, %r15, 4;
	@%p9 bra 	$L__BB0_12;
	add.s32 	%r113, %r5, %r135;
	mul.wide.s32 	%rd19, %r113, 4;
	add.s64 	%rd20, %rd2, %rd19;
	ld.global.u32 	%r114, [%rd20];
	mul.wide.u32 	%rd21, %r135, 4;
	add.s64 	%rd22, %rd1, %rd21;
	ld.global.u32 	%r115, [%rd22];
	mul.lo.s32 	%r116, %r115, %r114;
	cvt.rn.f32.s32 	%f66, %r116;
	add.f32 	%f67, %f82, %f66;
	ld.global.u32 	%r117, [%rd20+4];
	ld.global.u32 	%r118, [%rd22+4];
	mul.lo.s32 	%r119, %r118, %r117;
	cvt.rn.f32.s32 	%f68, %r119;
	add.f32 	%f69, %f67, %f68;
	ld.global.u32 	%r120, [%rd20+8];
	ld.global.u32 	%r121, [%rd22+8];
	mul.lo.s32 	%r122, %r121, %r120;
	cvt.rn.f32.s32 	%f70, %r122;
	add.f32 	%f71, %f69, %f70;
	ld.global.u32 	%r123, [%rd20+12];
	ld.global.u32 	%r124, [%rd22+12];
	mul.lo.s32 	%r125, %r124, %r123;
	cvt.rn.f32.s32 	%f72, %r125;
	add.f32 	%f82, %f71, %f72;
	add.s32 	%r135, %r135, 4;
$L__BB0_12:
	setp.eq.s32 	%p10, %r18, 0;
	@%p10 bra 	$L__BB0_15;
	mul.wide.u32 	%rd23, %r135, 4;
	add.s64 	%rd30, %rd1, %rd23;
	add.s32 	%r126, %r2, %r135;
	add.s32 	%r127, %r126, %r4;
	add.s32 	%r138, %r127, %r1;
	neg.s32 	%r137, %r18;
$L__BB0_14:
	.pragma "nounroll";
	mul.wide.s32 	%rd24, %r138, 4;
	add.s64 	%rd25, %rd2, %rd24;
	ld.global.u32 	%r128, [%rd25];
	ld.global.u32 	%r129, [%rd30];
	mul.lo.s32 	%r130, %r129, %r128;
	cvt.rn.f32.s32 	%f73, %r130;
	add.f32 	%f82, %f82, %f73;
	add.s64 	%rd30, %rd30, 4;
	add.s32 	%r138, %r138, 1;
	add.s32 	%r137, %r137, 1;
	setp.ne.s32 	%p11, %r137, 0;
	@%p11 bra 	$L__BB0_14;
$L__BB0_15:
	cvt.rzi.s32.f32 	%r131, %f82;
	cvta.to.global.u64 	%rd26, %rd10;
	mul.wide.s32 	%rd27, %r3, 4;
	add.s64 	%rd28, %rd26, %rd27;
	st.global.u32 	[%rd28], %r131;
$L__BB0_16:
	ret;

}


// ===== COMPILED SASS (sm_100) =====

	.target	sm_100

	.elftype	@"ET_EXEC"


//--------------------- .note.nv.tkinfo           --------------------------
	.section	.note.nv.tkinfo,"",@"SHT_NOTE"
	.sectionflags	@"SHF_NOTE_NV_TKINFO"
	.tkinfo
        /*0018*/ 	.word	0x00000002
        /*0030*/ 	.string	""
        /*0030*/ 	.string	"ptxas"
        /*0030*/ 	.string	"Cuda compilation tools, release 13.0, V13.0.88"
        /*0030*/ 	.string	"Build cuda_13.0.r13.0/compiler.36424714_0"
        /*0030*/ 	.string	"-arch sm_100 -m 64 "



//--------------------- .note.nv.cuinfo           --------------------------
	.section	.note.nv.cuinfo,"",@"SHT_NOTE"
	.sectionflags	@"SHF_NOTE_NV_CUINFO"
        /*0018*/ 	.short	0x0002
        /*001a*/ 	.short	0x0064
        /*001c*/ 	.short	0x0082
	.zero		2


//--------------------- .nv.info                  --------------------------
	.section	.nv.info,"",@"SHT_CUDA_INFO"
	.align	4


	//----- nvinfo : EIATTR_REGCOUNT
	.align		4
        /*0000*/ 	.byte	0x04, 0x2f
        /*0002*/ 	.short	(.L_1 - .L_0)
	.align		4
.L_0:
        /*0004*/ 	.word	index@(_Z21convolution_1d_kernelPiS_S_ii)
        /*0008*/ 	.word	0x00000020


	//----- nvinfo : EIATTR_FRAME_SIZE
	.align		4
.L_1:
        /*000c*/ 	.byte	0x04, 0x11
        /*000e*/ 	.short	(.L_3 - .L_2)
	.align		4
.L_2:
        /*0010*/ 	.word	index@(_Z21convolution_1d_kernelPiS_S_ii)
        /*0014*/ 	.word	0x00000000


	//----- nvinfo : EIATTR_MIN_STACK_SIZE
	.align		4
.L_3:
        /*0018*/ 	.byte	0x04, 0x12
        /*001a*/ 	.short	(.L_5 - .L_4)
	.align		4
.L_4:
        /*001c*/ 	.word	index@(_Z21convolution_1d_kernelPiS_S_ii)
        /*0020*/ 	.word	0x00000000
.L_5:


//--------------------- .nv.compat                --------------------------
	.section	.nv.compat,"",@"SHT_CUDA_COMPAT_INFO"
	.align	4
        /*0000*/ 	.byte	0x02, 0x09, 0x00, 0x00, 0x02, 0x02, 0x01, 0x00, 0x02, 0x05, 0x05, 0x00, 0x03, 0x07, 0x01, 0x01
        /*0010*/ 	.byte	0x02, 0x03, 0x00, 0x00, 0x02, 0x06, 0x01, 0x00, 0x04, 0x0b, 0x08, 0x00, 0x09, 0x00, 0x00, 0x00
        /*0020*/ 	.byte	0x00, 0x00, 0x00, 0x00


//--------------------- .nv.info._Z21convolution_1d_kernelPiS_S_ii --------------------------
	.section	.nv.info._Z21convolution_1d_kernelPiS_S_ii,"",@"SHT_CUDA_INFO"
	.sectionflags	@""
	.align	4


	//----- nvinfo : EIATTR_CUDA_API_VERSION
	.align		4
        /*0000*/ 	.byte	0x04, 0x37
        /*0002*/ 	.short	(.L_7 - .L_6)
.L_6:
        /*0004*/ 	.word	0x00000082


	//----- nvinfo : EIATTR_KPARAM_INFO
	.align		4
.L_7:
        /*0008*/ 	.byte	0x04, 0x17
        /*000a*/ 	.short	(.L_9 - .L_8)
.L_8:
        /*000c*/ 	.word	0x00000000
        /*0010*/ 	.short	0x0004
        /*0012*/ 	.short	0x001c
        /*0014*/ 	.byte	0x00, 0xf0, 0x11, 0x00


	//----- nvinfo : EIATTR_KPARAM_INFO
	.align		4
.L_9:
        /*0018*/ 	.byte	0x04, 0x17
        /*001a*/ 	.short	(.L_11 - .L_10)
.L_10:
        /*001c*/ 	.word	0x00000000
        /*0020*/ 	.short	0x0003
        /*0022*/ 	.short	0x0018
        /*0024*/ 	.byte	0x00, 0xf0, 0x11, 0x00


	//----- nvinfo : EIATTR_KPARAM_INFO
	.align		4
.L_11:
        /*0028*/ 	.byte	0x04, 0x17
        /*002a*/ 	.short	(.L_13 - .L_12)
.L_12:
        /*002c*/ 	.word	0x00000000
        /*0030*/ 	.short	0x0002
        /*0032*/ 	.short	0x0010
        /*0034*/ 	.byte	0x00, 0xf5, 0x21, 0x00


	//----- nvinfo : EIATTR_KPARAM_INFO
	.align		4
.L_13:
        /*0038*/ 	.byte	0x04, 0x17
        /*003a*/ 	.short	(.L_15 - .L_14)
.L_14:
        /*003c*/ 	.word	0x00000000
        /*0040*/ 	.short	0x0001
        /*0042*/ 	.short	0x0008
        /*0044*/ 	.byte	0x00, 0xf5, 0x21, 0x00


	//----- nvinfo : EIATTR_KPARAM_INFO
	.align		4
.L_15:
        /*0048*/ 	.byte	0x04, 0x17
        /*004a*/ 	.short	(.L_17 - .L_16)
.L_16:
        /*004c*/ 	.word	0x00000000
        /*0050*/ 	.short	0x0000
        /*0052*/ 	.short	0x0000
        /*0054*/ 	.byte	0x00, 0xf5, 0x21, 0x00


	//----- nvinfo : EIATTR_SPARSE_MMA_MASK
	.align		4
.L_17:
        /*0058*/ 	.byte	0x03, 0x50
        /*005a*/ 	.short	0x0000


	//----- nvinfo : EIATTR_MAXREG_COUNT
	.align		4
        /*005c*/ 	.byte	0x03, 0x1b
        /*005e*/ 	.short	0x00ff


	//----- nvinfo : EIATTR_MERCURY_ISA_VERSION
	.align		4
        /*0060*/ 	.byte	0x03, 0x5f
        /*0062*/ 	.short	0x0101


	//----- nvinfo : EIATTR_VRC_CTA_INIT_COUNT
	.align		4
        /*0064*/ 	.byte	0x02, 0x4a
	.zero		1
	.zero		1


	//----- nvinfo : EIATTR_EXIT_INSTR_OFFSETS
	.align		4
        /*0068*/ 	.byte	0x04, 0x1c
        /*006a*/ 	.short	(.L_19 - .L_18)


	//   ....[0]....
.L_18:
        /*006c*/ 	.word	0x000000a0


	//   ....[1]....
        /*0070*/ 	.word	0x000000e0


	//   ....[2]....
        /*0074*/ 	.word	0x00000ea0


	//----- nvinfo : EIATTR_CBANK_PARAM_SIZE
	.align		4
.L_19:
        /*0078*/ 	.byte	0x03, 0x19
        /*007a*/ 	.short	0x0020


	//----- nvinfo : EIATTR_PARAM_CBANK
	.align		4
        /*007c*/ 	.byte	0x04, 0x0a
        /*007e*/ 	.short	(.L_21 - .L_20)
	.align		4
.L_20:
        /*0080*/ 	.word	index@(.nv.constant0._Z21convolution_1d_kernelPiS_S_ii)
        /*0084*/ 	.short	0x0380
        /*0086*/ 	.short	0x0020


	//----- nvinfo : EIATTR_SW_WAR
	.align		4
.L_21:
        /*0088*/ 	.byte	0x04, 0x36
        /*008a*/ 	.short	(.L_23 - .L_22)
.L_22:
        /*008c*/ 	.word	0x00000008
.L_23:


//--------------------- .nv.callgraph             --------------------------
	.section	.nv.callgraph,"",@"SHT_CUDA_CALLGRAPH"
	.align	4
	.sectionentsize	8
	.align		4
        /*0000*/ 	.word	0x00000000
	.align		4
        /*0004*/ 	.word	0xffffffff
	.align		4
        /*0008*/ 	.word	0x00000000
	.align		4
        /*000c*/ 	.word	0xfffffffe
	.align		4
        /*0010*/ 	.word	0x00000000
	.align		4
        /*0014*/ 	.word	0xfffffffd
	.align		4
        /*0018*/ 	.word	0x00000000
	.align		4
        /*001c*/ 	.word	0xfffffffc


//--------------------- .text._Z21convolution_1d_kernelPiS_S_ii --------------------------
	.section	.text._Z21convolution_1d_kernelPiS_S_ii,"ax",@progbits
	.align	128
        .global         _Z21convolution_1d_kernelPiS_S_ii
        .type           _Z21convolution_1d_kernelPiS_S_ii,@function
        .size           _Z21convolution_1d_kernelPiS_S_ii,(.L_x_7 - _Z21convolution_1d_kernelPiS_S_ii)
        .other          _Z21convolution_1d_kernelPiS_S_ii,@"STO_CUDA_ENTRY STV_DEFAULT"
_Z21convolution_1d_kernelPiS_S_ii:
.text._Z21convolution_1d_kernelPiS_S_ii:
[----:B------:R-:W-:Y:S01]  /*0000*/  LDC R1, c[0x0][0x37c] ;  /* 0x0000df00ff017b82 */ /* 0x000fe20000000800 */
[----:B------:R-:W0:Y:S07]  /*0010*/  S2R R0, SR_TID.X ;  /* 0x0000000000007919 */ /* 0x000e2e0000002100 */
[----:B------:R-:W1:Y:S01]  /*0020*/  S2UR UR4, SR_CTAID.X ;  /* 0x00000000000479c3 */ /* 0x000e620000002500 */
[----:B------:R-:W1:Y:S07]  /*0030*/  LDCU UR5, c[0x0][0x360] ;  /* 0x00006c00ff0577ac */ /* 0x000e6e0008000800 */
[----:B------:R-:W2:Y:S01]  /*0040*/  LDC R6, c[0x0][0x39c] ;  /* 0x0000e700ff067b82 */ /* 0x000ea20000000800 */
[----:B-1----:R-:W-:-:S06]  /*0050*/  UIMAD UR4, UR4, UR5, URZ ;  /* 0x00000005040472a4 */ /* 0x002fcc000f8e02ff */
[----:B0-----:R-:W-:Y:S02]  /*0060*/  IADD3 R7, PT, PT, R0, UR4, RZ ;  /* 0x0000000400077c10 */ /* 0x001fe4000fffe0ff */
[----:B--2---:R-:W-:-:S04]  /*0070*/  LEA.HI R8, R6, R6, RZ, 0x1 ;  /* 0x0000000606087211 */ /* 0x004fc800078f08ff */
[----:B------:R-:W-:-:S04]  /*0080*/  SHF.R.S32.HI R8, RZ, 0x1, R8 ;  /* 0x00000001ff087819 */ /* 0x000fc80000011408 */
[----:B------:R-:W-:-:S13]  /*0090*/  ISETP.GE.AND P0, PT, R7, R8, PT ;  /* 0x000000080700720c */ /* 0x000fda0003f06270 */
[----:B------:R-:W-:Y:S05]  /*00a0*/  @!P0 EXIT ;  /* 0x000000000000894d */ /* 0x000fea0003800000 */
[----:B------:R-:W0:Y:S02]  /*00b0*/  LDCU UR5, c[0x0][0x398] ;  /* 0x00007300ff0577ac */ /* 0x000e240008000800 */
[----:B0-----:R-:W-:-:S04]  /*00c0*/  IADD3 R2, PT, PT, -R8, UR5, RZ ;  /* 0x0000000508027c10 */ /* 0x001fc8000fffe1ff */
[----:B------:R-:W-:-:S13]  /*00d0*/  ISETP.GE.AND P0, PT, R7, R2, PT ;  /* 0x000000020700720c */ /* 0x000fda0003f06270 */
[----:B------:R-:W-:Y:S05]  /*00e0*/  @P0 EXIT ;  /* 0x000000000000094d */ /* 0x000fea0003800000 */
[----:B------:R-:W-:Y:S01]  /*00f0*/  ISETP.GE.AND P0, PT, R6, 0x1, PT ;  /* 0x000000010600780c */ /* 0x000fe20003f06270 */
[----:B------:R-:W0:Y:S01]  /*0100*/  LDCU.64 UR12, c[0x0][0x358] ;  /* 0x00006b00ff0c77ac */ /* 0x000e220008000a00 */
[----:B------:R-:W-:-:S11]  /*0110*/  HFMA2 R15, -RZ, RZ, 0, 0 ;  /* 0x00000000ff0f7431 */ /* 0x000fd600000001ff */
[----:B------:R-:W-:Y:S05]  /*0120*/  @!P0 BRA `(.L_x_0) ;  /* 0x0000000c004c8947 */ /* 0x000fea0003800000 */
[C---:B------:R-:W-:Y:S02]  /*0130*/  ISETP.GE.U32.AND P1, PT, R6.reuse, 0x10, PT ;  /* 0x000000100600780c */ /* 0x040fe40003f26070 */
[----:B------:R-:W-:Y:S02]  /*0140*/  LOP3.LUT R24, R6, 0xf, RZ, 0xc0, !PT ;  /* 0x0000000f06187812 */ /* 0x000fe400078ec0ff */
[----:B------:R-:W-:Y:S02]  /*0150*/  MOV R15, RZ ;  /* 0x000000ff000f7202 */ /* 0x000fe40000000f00 */
[----:B------:R-:W-:Y:S02]  /*0160*/  ISETP.NE.AND P0, PT, R24, RZ, PT ;  /* 0x000000ff1800720c */ /* 0x000fe40003f05270 */
[----:B------:R-:W-:-:S05]  /*0170*/  MOV R9, RZ ;  /* 0x000000ff00097202 */ /* 0x000fca0000000f00 */
[----:B------:R-:W-:Y:S06]  /*0180*/  @!P1 BRA `(.L_x_1) ;  /* 0x0000000400909947 */ /* 0x000fec0003800000 */
[----:B------:R-:W1:Y:S01]  /*0190*/  LDCU.128 UR8, c[0x0][0x380] ;  /* 0x00007000ff0877ac */ /* 0x000e620008000c00 */
[----:B------:R-:W-:Y:S01]  /*01a0*/  LOP3.LUT R9, R6, 0x7ffffff0, RZ, 0xc0, !PT ;  /* 0x7ffffff006097812 */ /* 0x000fe200078ec0ff */
[----:B------:R-:W-:Y:S01]  /*01b0*/  IMAD.MOV.U32 R15, RZ, RZ, RZ ;  /* 0x000000ffff0f7224 */ /* 0x000fe200078e00ff */
[----:B------:R-:W-:Y:S02]  /*01c0*/  IADD3 R10, PT, PT, R0, UR4, -R8 ;  /* 0x00000004000a7c10 */ /* 0x000fe4000fffe808 */
[----:B------:R-:W-:Y:S01]  /*01d0*/  IADD3 R25, PT, PT, -R9, RZ, RZ ;  /* 0x000000ff09197210 */ /* 0x000fe20007ffe1ff */
[----:B-1----:R-:W-:Y:S02]  /*01e0*/  UIADD3 UR5, UP1, UPT, UR10, 0x20, URZ ;  /* 0x000000200a057890 */ /* 0x002fe4000ff3e0ff */
[----:B------:R-:W-:Y:S02]  /*01f0*/  UIADD3 UR7, UP0, UPT, UR8, 0x20, URZ ;  /* 0x0000002008077890 */ /* 0x000fe4000ff1e0ff */
[----:B------:R-:W-:-:S02]  /*0200*/  UIADD3.X UR6, UPT, UPT, URZ, UR11, URZ, UP1, !UPT ;  /* 0x0000000bff067290 */ /* 0x000fc40008ffe4ff */
[----:B------:R-:W-:Y:S01]  /*0210*/  MOV R2, UR5 ;  /* 0x0000000500027c02 */ /* 0x000fe20008000f00 */
[----:B------:R-:W-:-:S03]  /*0220*/  UIADD3.X UR8, UPT, UPT, URZ, UR9, URZ, UP0, !UPT ;  /* 0x00000009ff087290 */ /* 0x000fc600087fe4ff */
[----:B------:R-:W-:-:S09]  /*0230*/  MOV R3, UR6 ;  /* 0x0000000600037c02 */ /* 0x000fd20008000f00 */
.L_x_2:
[----:B------:R-:W-:Y:S01]  /*0240*/  MOV R5, UR8 ;  /* 0x0000000800057c02 */ /* 0x000fe20008000f00 */
[----:B------:R-:W-:Y:S01]  /*0250*/  IMAD.U32 R4, RZ, RZ, UR7 ;  /* 0x00000007ff047e24 */ /* 0x000fe2000f8e00ff */
[----:B0-----:R-:W2:Y:S03]  /*0260*/  LDG.E R14, desc[UR12][R2.64+-0x20] ;  /* 0xffffe00c020e7981 */ /* 0x001ea6000c1e1900 */
[----:B------:R-:W-:Y:S01]  /*0270*/  IMAD.WIDE R4, R10, 0x4, R4 ;  /* 0x000000040a047825 */ /* 0x000fe200078e0204 */
[----:B------:R-:W3:Y:S04]  /*0280*/  LDG.E R19, desc[UR12][R2.64+-0x1c] ;  /* 0xffffe40c02137981 */ /* 0x000ee8000c1e1900 */
[----:B------:R-:W2:Y:S04]  /*0290*/  LDG.E R11, desc[UR12][R4.64+-0x20] ;  /* 0xffffe00c040b7981 */ /* 0x000ea8000c1e1900 */
[----:B------:R-:W3:Y:S04]  /*02a0*/  LDG.E R18, desc[UR12][R4.64+-0x1c] ;  /* 0xffffe40c04127981 */ /* 0x000ee8000c1e1900 */
[----:B------:R-:W4:Y:S04]  /*02b0*/  LDG.E R16, desc[UR12][R2.64+-0x18] ;  /* 0xffffe80c02107981 */ /* 0x000f28000c1e1900 */
[----:B------:R-:W4:Y:S04]  /*02c0*/  LDG.E R17, desc[UR12][R4.64+-0x18] ;  /* 0xffffe80c04117981 */ /* 0x000f28000c1e1900 */
[----:B------:R-:W5:Y:S04]  /*02d0*/  LDG.E R13, desc[UR12][R2.64+-0x14] ;  /* 0xffffec0c020d7981 */ /* 0x000f68000c1e1900 */
[----:B------:R-:W5:Y:S04]  /*02e0*/  LDG.E R12, desc[UR12][R4.64+-0x14] ;  /* 0xffffec0c040c7981 */ /* 0x000f68000c1e1900 */
[----:B------:R-:W5:Y:S04]  /*02f0*/  LDG.E R21, desc[UR12][R4.64+-0xc] ;  /* 0xfffff40c04157981 */ /* 0x000f68000c1e1900 */
[----:B------:R-:W5:Y:S04]  /*0300*/  LDG.E R22, desc[UR12][R2.64+-0x8] ;  /* 0xfffff80c02167981 */ /* 0x000f68000c1e1900 */
[----:B------:R-:W5:Y:S04]  /*0310*/  LDG.E R23, desc[UR12][R4.64+-0x8] ;  /* 0xfffff80c04177981 */ /* 0x000f68000c1e1900 */
[----:B------:R-:W5:Y:S01]  /*0320*/  LDG.E R27, desc[UR12][R4.64+0x1c] ;  /* 0x00001c0c041b7981 */ /* 0x000f62000c1e1900 */
[----:B--2---:R-:W-:-:S03]  /*0330*/  IMAD R20, R11, R14, RZ ;  /* 0x0000000e0b147224 */ /* 0x004fc600078e02ff */
[----:B------:R-:W2:Y:S02]  /*0340*/  LDG.E R11, desc[UR12][R2.64+-0x10] ;  /* 0xfffff00c020b7981 */ /* 0x000ea4000c1e1900 */
[----:B------:R-:W-:Y:S02]  /*0350*/  I2FP.F32.S32 R20, R20 ;  /* 0x0000001400147245 */ /* 0x000fe40000201400 */
[----:B------:R-:W2:Y:S03]  /*0360*/  LDG.E R14, desc[UR12][R4.64+-0x10] ;  /* 0xfffff00c040e7981 */ /* 0x000ea6000c1e1900 */
[----:B------:R-:W-:Y:S02]  /*0370*/  FADD R26, R20, R15 ;  /* 0x0000000f141a7221 */ /* 0x000fe40000000000 */
[----:B------:R-:W2:Y:S01]  /*0380*/  LDG.E R20, desc[UR12][R2.64+-0xc] ;  /* 0xfffff40c02147981 */ /* 0x000ea2000c1e1900 */
[----:B---3--:R-:W-:-:S03]  /*0390*/  IMAD R15, R18, R19, RZ ;  /* 0x00000013120f7224 */ /* 0x008fc600078e02ff */
[----:B------:R-:W3:Y:S04]  /*03a0*/  LDG.E R18, desc[UR12][R2.64+-0x4] ;  /* 0xfffffc0c02127981 */ /* 0x000ee8000c1e1900 */
[----:B------:R-:W3:Y:S01]  /*03b0*/  LDG.E R19, desc[UR12][R4.64+-0x4] ;  /* 0xfffffc0c04137981 */ /* 0x000ee2000c1e1900 */
[----:B------:R-:W-:Y:S01]  /*03c0*/  I2FP.F32.S32 R15, R15 ;  /* 0x0000000f000f7245 */ /* 0x000fe20000201400 */
[----:B----4-:R-:W-:Y:S02]  /*03d0*/  IMAD R17, R17, R16, RZ ;  /* 0x0000001011117224 */ /* 0x010fe400078e02ff */
[----:B------:R-:W4:Y:S02]  /*03e0*/  LDG.E R16, desc[UR12][R2.64] ;  /* 0x0000000c02107981 */ /* 0x000f24000c1e1900 */
[----:B------:R-:W-:-:S02]  /*03f0*/  FADD R26, R26, R15 ;  /* 0x0000000f1a1a7221 */ /* 0x000fc40000000000 */
[----:B------:R-:W4:Y:S01]  /*0400*/  LDG.E R15, desc[UR12][R4.64] ;  /* 0x0000000c040f7981 */ /* 0x000f22000c1e1900 */
[----:B-----5:R-:W-:Y:S01]  /*0410*/  IMAD R12, R12, R13, RZ ;  /* 0x0000000d0c0c7224 */ /* 0x020fe200078e02ff */
[----:B------:R-:W-:Y:S01]  /*0420*/  I2FP.F32.S32 R17, R17 ;  /* 0x0000001100117245 */ /* 0x000fe20000201400 */
[----:B------:R-:W-:Y:S01]  /*0430*/  IMAD R22, R23, R22, RZ ;  /* 0x0000001617167224 */ /* 0x000fe200078e02ff */
[----:B------:R-:W5:Y:S02]  /*0440*/  LDG.E R13, desc[UR12][R2.64+0x8] ;  /* 0x0000080c020d7981 */ /* 0x000f64000c1e1900 */
[----:B------:R-:W-:Y:S01]  /*0450*/  I2FP.F32.S32 R12, R12 ;  /* 0x0000000c000c7245 */ /* 0x000fe20000201400 */
[----:B------:R-:W-:Y:S02]  /*0460*/  FADD R17, R26, R17 ;  /* 0x000000111a117221 */ /* 0x000fe40000000000 */
[----:B------:R-:W5:Y:S02]  /*0470*/  LDG.E R26, desc[UR12][R2.64+0x1c] ;  /* 0x00001c0c021a7981 */ /* 0x000f64000c1e1900 */
[----:B------:R-:W-:Y:S01]  /*0480*/  FADD R12, R17, R12 ;  /* 0x0000000c110c7221 */ /* 0x000fe20000000000 */
[----:B--2---:R-:W-:-:S02]  /*0490*/  IMAD R11, R14, R11, RZ ;  /* 0x0000000b0e0b7224 */ /* 0x004fc400078e02ff */
[----:B------:R-:W2:Y:S03]  /*04a0*/  LDG.E R14, desc[UR12][R4.64+0x8] ;  /* 0x0000080c040e7981 */ /* 0x000ea6000c1e1900 */
[----:B------:R-:W-:Y:S01]  /*04b0*/  I2FP.F32.S32 R11, R11 ;  /* 0x0000000b000b7245 */ /* 0x000fe20000201400 */
[----:B------:R-:W-:-:S04]  /*04c0*/  IMAD R20, R21, R20, RZ ;  /* 0x0000001415147224 */ /* 0x000fc800078e02ff */
[----:B------:R-:W-:Y:S01]  /*04d0*/  FADD R17, R12, R11 ;  /* 0x0000000b0c117221 */ /* 0x000fe20000000000 */
[----:B------:R-:W-:Y:S01]  /*04e0*/  I2FP.F32.S32 R20, R20 ;  /* 0x0000001400147245 */ /* 0x000fe20000201400 */
[----:B------:R-:W2:Y:S04]  /*04f0*/  LDG.E R12, desc[UR12][R2.64+0x4] ;  /* 0x0000040c020c7981 */ /* 0x000ea8000c1e1900 */
[----:B------:R-:W2:Y:S01]  /*0500*/  LDG.E R11, desc[UR12][R4.64+0x4] ;  /* 0x0000040c040b7981 */ /* 0x000ea2000c1e1900 */
[----:B---3--:R-:W-:Y:S01]  /*0510*/  IMAD R21, R19, R18, RZ ;  /* 0x0000001213157224 */ /* 0x008fe200078e02ff */
[----:B------:R-:W-:Y:S01]  /*0520*/  I2FP.F32.S32 R19, R22 ;  /* 0x0000001600137245 */ /* 0x000fe20000201400 */
[----:B------:R-:W-:Y:S01]  /*0530*/  FADD R20, R17, R20 ;  /* 0x0000001411147221 */ /* 0x000fe20000000000 */
[----:B------:R-:W3:Y:S02]  /*0540*/  LDG.E R18, desc[UR12][R4.64+0xc] ;  /* 0x00000c0c04127981 */ /* 0x000ee4000c1e1900 */
[----:B------:R-:W-:-:S02]  /*0550*/  I2FP.F32.S32 R22, R21 ;  /* 0x0000001500167245 */ /* 0x000fc40000201400 */
[----:B------:R-:W3:Y:S01]  /*0560*/  LDG.E R17, desc[UR12][R2.64+0xc] ;  /* 0x00000c0c02117981 */ /* 0x000ee2000c1e1900 */
[----:B------:R-:W-:-:S03]  /*0570*/  FADD R23, R20, R19 ;  /* 0x0000001314177221 */ /* 0x000fc60000000000 */
[----:B------:R-:W3:Y:S01]  /*0580*/  LDG.E R19, desc[UR12][R2.64+0x10] ;  /* 0x0000100c02137981 */ /* 0x000ee2000c1e1900 */
[----:B------:R-:W-:-:S03]  /*0590*/  FADD R23, R23, R22 ;  /* 0x0000001617177221 */ /* 0x000fc60000000000 */
[----:B------:R-:W3:Y:S01]  /*05a0*/  LDG.E R20, desc[UR12][R4.64+0x10] ;  /* 0x0000100c04147981 */ /* 0x000ee2000c1e1900 */
[----:B----4-:R-:W-:-:S03]  /*05b0*/  IMAD R28, R15, R16, RZ ;  /* 0x000000100f1c7224 */ /* 0x010fc600078e02ff */
[----:B------:R-:W4:Y:S04]  /*05c0*/  LDG.E R21, desc[UR12][R2.64+0x14] ;  /* 0x0000140c02157981 */ /* 0x000f28000c1e1900 */
[----:B------:R-:W4:Y:S04]  /*05d0*/  LDG.E R22, desc[UR12][R4.64+0x14] ;  /* 0x0000140c04167981 */ /* 0x000f28000c1e1900 */
[----:B------:R0:W4:Y:S04]  /*05e0*/  LDG.E R15, desc[UR12][R2.64+0x18] ;  /* 0x0000180c020f7981 */ /* 0x000128000c1e1900 */
[----:B------:R-:W4:Y:S01]  /*05f0*/  LDG.E R16, desc[UR12][R4.64+0x18] ;  /* 0x0000180c04107981 */ /* 0x000f22000c1e1900 */
[----:B------:R-:W-:-:S05]  /*0600*/  I2FP.F32.S32 R28, R28 ;  /* 0x0000001c001c7245 */ /* 0x000fca0000201400 */
[----:B------:R-:W-:Y:S01]  /*0610*/  FADD R23, R23, R28 ;  /* 0x0000001c17177221 */ /* 0x000fe20000000000 */
[----:B------:R-:W-:-:S04]  /*0620*/  IADD3 R25, PT, PT, R25, 0x10, RZ ;  /* 0x0000001019197810 */ /* 0x000fc80007ffe0ff */
[----:B------:R-:W-:Y:S01]  /*0630*/  ISETP.NE.AND P1, PT, R25, RZ, PT ;  /* 0x000000ff1900720c */ /* 0x000fe20003f25270 */
[----:B-----5:R-:W-:Y:S01]  /*0640*/  IMAD R26, R27, R26, RZ ;  /* 0x0000001a1b1a7224 */ /* 0x020fe200078e02ff */
[----:B0-----:R-:W-:-:S04]  /*0650*/  IADD3 R2, P2, PT, R2, 0x40, RZ ;  /* 0x0000004002027810 */ /* 0x001fc80007f5e0ff */
[----:B------:R-:W-:Y:S01]  /*0660*/  I2FP.F32.S32 R26, R26 ;  /* 0x0000001a001a7245 */ /* 0x000fe20000201400 */
[----:B------:R-:W-:Y:S01]  /*0670*/  VIADD R10, R10, 0x10 ;  /* 0x000000100a0a7836 */ /* 0x000fe20000000000 */
[----:B------:R-:W-:Y:S01]  /*0680*/  IADD3.X R3, PT, PT, RZ, R3, RZ, P2, !PT ;  /* 0x00000003ff037210 */ /* 0x000fe200017fe4ff */
[----:B--2---:R-:W-:-:S05]  /*0690*/  IMAD R13, R14, R13, RZ ;  /* 0x0000000d0e0d7224 */ /* 0x004fca00078e02ff */
[----:B------:R-:W-:Y:S01]  /*06a0*/  I2FP.F32.S32 R13, R13 ;  /* 0x0000000d000d7245 */ /* 0x000fe20000201400 */
[----:B------:R-:W-:-:S05]  /*06b0*/  IMAD R11, R11, R12, RZ ;  /* 0x0000000c0b0b7224 */ /* 0x000fca00078e02ff */
[----:B------:R-:W-:Y:S01]  /*06c0*/  I2FP.F32.S32 R12, R11 ;  /* 0x0000000b000c7245 */ /* 0x000fe20000201400 */
[----:B---3--:R-:W-:-:S04]  /*06d0*/  IMAD R17, R18, R17, RZ ;  /* 0x0000001112117224 */ /* 0x008fc800078e02ff */
[----:B------:R-:W-:Y:S01]  /*06e0*/  FADD R12, R23, R12 ;  /* 0x0000000c170c7221 */ /* 0x000fe20000000000 */
[----:B------:R-:W-:-:S03]  /*06f0*/  I2FP.F32.S32 R17, R17 ;  /* 0x0000001100117245 */ /* 0x000fc60000201400 */
[----:B------:R-:W-:Y:S01]  /*0700*/  FADD R12, R12, R13 ;  /* 0x0000000d0c0c7221 */ /* 0x000fe20000000000 */
[----:B------:R-:W-:-:S03]  /*0710*/  IMAD R19, R20, R19, RZ ;  /* 0x0000001314137224 */ /* 0x000fc600078e02ff */
[----:B------:R-:W-:Y:S02]  /*0720*/  FADD R12, R12, R17 ;  /* 0x000000110c0c7221 */ /* 0x000fe40000000000 */
[----:B------:R-:W-:Y:S01]  /*0730*/  I2FP.F32.S32 R19, R19 ;  /* 0x0000001300137245 */ /* 0x000fe20000201400 */
[----:B----4-:R-:W-:-:S04]  /*0740*/  IMAD R21, R22, R21, RZ ;  /* 0x0000001516157224 */ /* 0x010fc800078e02ff */
[----:B------:R-:W-:Y:S01]  /*0750*/  FADD R12, R12, R19 ;  /* 0x000000130c0c7221 */ /* 0x000fe20000000000 */
[----:B------:R-:W-:Y:S01]  /*0760*/  I2FP.F32.S32 R21, R21 ;  /* 0x0000001500157245 */ /* 0x000fe20000201400 */
[----:B------:R-:W-:-:S04]  /*0770*/  IMAD R15, R16, R15, RZ ;  /* 0x0000000f100f7224 */ /* 0x000fc800078e02ff */
[----:B------:R-:W-:Y:S01]  /*0780*/  FADD R12, R12, R21 ;  /* 0x000000150c0c7221 */ /* 0x000fe20000000000 */
[----:B------:R-:W-:-:S05]  /*0790*/  I2FP.F32.S32 R15, R15 ;  /* 0x0000000f000f7245 */ /* 0x000fca0000201400 */
[----:B------:R-:W-:-:S04]  /*07a0*/  FADD R15, R12, R15 ;  /* 0x0000000f0c0f7221 */ /* 0x000fc80000000000 */
[----:B------:R-:W-:Y:S01]  /*07b0*/  FADD R15, R15, R26 ;  /* 0x0000001a0f0f7221 */ /* 0x000fe20000000000 */
[----:B------:R-:W-:Y:S06]  /*07c0*/  @P1 BRA `(.L_x_2) ;  /* 0xfffffff8009c1947 */ /* 0x000fec000383ffff */
.L_x_1:
[----:B------:R-:W-:Y:S01]  /*07d0*/  IADD3 R10, PT, PT, R7, -R8, RZ ;  /* 0x80000008070a7210 */ /* 0x000fe20007ffe0ff */
[----:B------:R-:W-:Y:S06]  /*07e0*/  @!P0 BRA `(.L_x_0) ;  /* 0x00000004009c8947 */ /* 0x000fec0003800000 */
[----:B------:R-:W-:Y:S02]  /*07f0*/  ISETP.GE.U32.AND P0, PT, R24, 0x8, PT ;  /* 0x000000081800780c */ /* 0x000fe40003f06070 */
[----:B------:R-:W-:-:S04]  /*0800*/  LOP3.LUT R25, R6, 0x7, RZ, 0xc0, !PT ;  /* 0x0000000706197812 */ /* 0x000fc800078ec0ff */
[----:B------:R-:W-:-:S07]  /*0810*/  ISETP.NE.AND P1, PT, R25, RZ, PT ;  /* 0x000000ff1900720c */ /* 0x000fce0003f25270 */
[----:B------:R-:W-:Y:S06]  /*0820*/  @!P0 BRA `(.L_x_3) ;  /* 0x0000000000b88947 */ /* 0x000fec0003800000 */
[----:B------:R-:W1:Y:S01]  /*0830*/  LDC.64 R4, c[0x0][0x380] ;  /* 0x0000e000ff047b82 */ /* 0x000e620000000a00 */
[----:B------:R-:W-:-:S07]  /*0840*/  IADD3 R11, PT, PT, R10, R9, RZ ;  /* 0x000000090a0b7210 */ /* 0x000fce0007ffe0ff */
[----:B------:R-:W2:Y:S01]  /*0850*/  LDC.64 R2, c[0x0][0x388] ;  /* 0x0000e200ff027b82 */ /* 0x000ea20000000a00 */
[----:B-1----:R-:W-:-:S05]  /*0860*/  IMAD.WIDE R4, R11, 0x4, R4 ;  /* 0x000000040b047825 */ /* 0x002fca00078e0204 */
[----:B0-----:R-:W3:Y:S01]  /*0870*/  LDG.E R24, desc[UR12][R4.64] ;  /* 0x0000000c04187981 */ /* 0x001ee2000c1e1900 */
[----:B--2---:R-:W-:-:S03]  /*0880*/  IMAD.WIDE.U32 R2, R9, 0x4, R2 ;  /* 0x0000000409027825 */ /* 0x004fc600078e0002 */
[----:B------:R-:W2:Y:S04]  /*0890*/  LDG.E R26, desc[UR12][R4.64+0x4] ;  /* 0x0000040c041a7981 */ /* 0x000ea8000c1e1900 */
[----:B------:R-:W3:Y:S04]  /*08a0*/  LDG.E R27, desc[UR12][R2.64] ;  /* 0x0000000c021b7981 */ /* 0x000ee8000c1e1900 */
[----:B------:R-:W2:Y:S04]  /*08b0*/  LDG.E R29, desc[UR12][R2.64+0x4] ;  /* 0x0000040c021d7981 */ /* 0x000ea8000c1e1900 */
[----:B------:R-:W4:Y:S04]  /*08c0*/  LDG.E R19, desc[UR12][R4.64+0x8] ;  /* 0x0000080c04137981 */ /* 0x000f28000c1e1900 */
[----:B------:R-:W4:Y:S04]  /*08d0*/  LDG.E R20, desc[UR12][R2.64+0x8] ;  /* 0x0000080c02147981 */ /* 0x000f28000c1e1900 */
[----:B------:R-:W5:Y:S04]  /*08e0*/  LDG.E R11, desc[UR12][R4.64+0xc] ;  /* 0x00000c0c040b7981 */ /* 0x000f68000c1e1900 */
        /* <DEDUP_REMOVED lines=8> */
[----:B------:R0:W5:Y:S01]  /*0970*/  LDG.E R22, desc[UR12][R2.64+0x1c] ;  /* 0x00001c0c02167981 */ /* 0x000162000c1e1900 */
[----:B------:R-:W-:Y:S01]  /*0980*/  IADD3 R9, PT, PT, R9, 0x8, RZ ;  /* 0x0000000809097810 */ /* 0x000fe20007ffe0ff */
[----:B---3--:R-:W-:-:S02]  /*0990*/  IMAD R24, R24, R27, RZ ;  /* 0x0000001b18187224 */ /* 0x008fc400078e02ff */
[----:B--2---:R-:W-:-:S03]  /*09a0*/  IMAD R26, R26, R29, RZ ;  /* 0x0000001d1a1a7224 */ /* 0x004fc600078e02ff */
[----:B------:R-:W-:-:S05]  /*09b0*/  I2FP.F32.S32 R24, R24 ;  /* 0x0000001800187245 */ /* 0x000fca0000201400 */
[----:B------:R-:W-:Y:S01]  /*09c0*/  FADD R24, R15, R24 ;  /* 0x000000180f187221 */ /* 0x000fe20000000000 */
[----:B----4-:R-:W-:Y:S01]  /*09d0*/  IMAD R20, R19, R20, RZ ;  /* 0x0000001413147224 */ /* 0x010fe200078e02ff */
[----:B------:R-:W-:-:S04]  /*09e0*/  I2FP.F32.S32 R19, R26 ;  /* 0x0000001a00137245 */ /* 0x000fc80000201400 */
[----:B------:R-:W-:Y:S01]  /*09f0*/  I2FP.F32.S32 R20, R20 ;  /* 0x0000001400147245 */ /* 0x000fe20000201400 */
[----:B------:R-:W-:Y:S01]  /*0a00*/  FADD R19, R24, R19 ;  /* 0x0000001318137221 */ /* 0x000fe20000000000 */
[----:B-----5:R-:W-:-:S03]  /*0a10*/  IMAD R11, R11, R12, RZ ;  /* 0x0000000c0b0b7224 */ /* 0x020fc600078e02ff */
[----:B------:R-:W-:Y:S02]  /*0a20*/  FADD R19, R19, R20 ;  /* 0x0000001413137221 */ /* 0x000fe40000000000 */
[----:B0-----:R-:W-:Y:S01]  /*0a30*/  I2FP.F32.S32 R2, R11 ;  /* 0x0000000b00027245 */ /* 0x001fe20000201400 */
[----:B------:R-:W-:-:S04]  /*0a40*/  IMAD R13, R13, R14, RZ ;  /* 0x0000000e0d0d7224 */ /* 0x000fc800078e02ff */
[----:B------:R-:W-:Y:S01]  /*0a50*/  FADD R2, R19, R2 ;  /* 0x0000000213027221 */ /* 0x000fe20000000000 */
[----:B------:R-:W-:Y:S01]  /*0a60*/  I2FP.F32.S32 R13, R13 ;  /* 0x0000000d000d7245 */ /* 0x000fe20000201400 */
        /* <DEDUP_REMOVED lines=8> */
[----:B------:R-:W-:-:S05]  /*0af0*/  I2FP.F32.S32 R21, R21 ;  /* 0x0000001500157245 */ /* 0x000fca0000201400 */
[----:B------:R-:W-:-:S07]  /*0b00*/  FADD R15, R2, R21 ;  /* 0x00000015020f7221 */ /* 0x000fce0000000000 */
.L_x_3:
[----:B------:R-:W-:Y:S05]  /*0b10*/  @!P1 BRA `(.L_x_0) ;  /* 0x0000000000d09947 */ /* 0x000fea0003800000 */
[----:B------:R-:W-:Y:S02]  /*0b20*/  ISETP.GE.U32.AND P0, PT, R25, 0x4, PT ;  /* 0x000000041900780c */ /* 0x000fe40003f06070 */
[----:B------:R-:W-:-:S04]  /*0b30*/  LOP3.LUT R6, R6, 0x3, RZ, 0xc0, !PT ;  /* 0x0000000306067812 */ /* 0x000fc800078ec0ff */
[----:B------:R-:W-:-:S07]  /*0b40*/  ISETP.NE.AND P1, PT, R6, RZ, PT ;  /* 0x000000ff0600720c */ /* 0x000fce0003f25270 */
[----:B------:R-:W-:Y:S06]  /*0b50*/  @!P0 BRA `(.L_x_4) ;  /* 0x0000000000688947 */ /* 0x000fec0003800000 */
[----:B------:R-:W1:Y:S01]  /*0b60*/  LDC.64 R2, c[0x0][0x380] ;  /* 0x0000e000ff027b82 */ /* 0x000e620000000a00 */
[----:B------:R-:W-:-:S07]  /*0b70*/  IMAD.IADD R11, R10, 0x1, R9 ;  /* 0x000000010a0b7824 */ /* 0x000fce00078e0209 */
        /* <DEDUP_REMOVED lines=10> */
[----:B------:R-:W5:Y:S01]  /*0c20*/  LDG.E R19, desc[UR12][R4.64+0xc] ;  /* 0x00000c0c04137981 */ /* 0x000f62000c1e1900 */
[----:B------:R-:W-:Y:S01]  /*0c30*/  IADD3 R9, PT, PT, R9, 0x4, RZ ;  /* 0x0000000409097810 */ /* 0x000fe20007ffe0ff */
[----:B---3--:R-:W-:-:S02]  /*0c40*/  IMAD R10, R10, R11, RZ ;  /* 0x0000000b0a0a7224 */ /* 0x008fc400078e02ff */
[----:B--2---:R-:W-:-:S03]  /*0c50*/  IMAD R12, R12, R13, RZ ;  /* 0x0000000d0c0c7224 */ /* 0x004fc600078e02ff */
[----:B------:R-:W-:Y:S02]  /*0c60*/  I2FP.F32.S32 R10, R10 ;  /* 0x0000000a000a7245 */ /* 0x000fe40000201400 */
[----:B------:R-:W-:-:S03]  /*0c70*/  I2FP.F32.S32 R11, R12 ;  /* 0x0000000c000b7245 */ /* 0x000fc60000201400 */
[----:B------:R-:W-:Y:S01]  /*0c80*/  FADD R10, R15, R10 ;  /* 0x0000000a0f0a7221 */ /* 0x000fe20000000000 */
[----:B----4-:R-:W-:-:S03]  /*0c90*/  IMAD R14, R14, R17, RZ ;  /* 0x000000110e0e7224 */ /* 0x010fc600078e02ff */
[----:B------:R-:W-:Y:S02]  /*0ca0*/  FADD R10, R10, R11 ;  /* 0x0000000b0a0a7221 */ /* 0x000fe40000000000 */
[----:B------:R-:W-:Y:S01]  /*0cb0*/  I2FP.F32.S32 R13, R14 ;  /* 0x0000000e000d7245 */ /* 0x000fe20000201400 */
[----:B-----5:R-:W-:-:S04]  /*0cc0*/  IMAD R16, R16, R19, RZ ;  /* 0x0000001310107224 */ /* 0x020fc800078e02ff */
[----:B------:R-:W-:Y:S01]  /*0cd0*/  FADD R10, R10, R13 ;  /* 0x0000000d0a0a7221 */ /* 0x000fe20000000000 */
[----:B------:R-:W-:-:S05]  /*0ce0*/  I2FP.F32.S32 R15, R16 ;  /* 0x00000010000f7245 */ /* 0x000fca0000201400 */
[----:B------:R-:W-:-:S07]  /*0cf0*/  FADD R15, R10, R15 ;  /* 0x0000000f0a0f7221 */ /* 0x000fce0000000000 */
.L_x_4:
[----:B------:R-:W-:Y:S05]  /*0d00*/  @!P1 BRA `(.L_x_0) ;  /* 0x0000000000549947 */ /* 0x000fea0003800000 */
[----:B------:R-:W1:Y:S01]  /*0d10*/  LDC.64 R4, c[0x0][0x388] ;  /* 0x0000e200ff047b82 */ /* 0x000e620000000a00 */
[----:B------:R-:W-:Y:S02]  /*0d20*/  IADD3 R0, PT, PT, -R8, R0, R9 ;  /* 0x0000000008007210 */ /* 0x000fe40007ffe109 */
[----:B------:R-:W-:-:S03]  /*0d30*/  IADD3 R6, PT, PT, -R6, RZ, RZ ;  /* 0x000000ff06067210 */ /* 0x000fc60007ffe1ff */
[----:B------:R-:W-:Y:S02]  /*0d40*/  VIADD R11, R0, UR4 ;  /* 0x00000004000b7c36 */ /* 0x000fe40008000000 */
[----:B------:R-:W2:Y:S01]  /*0d50*/  LDC.64 R2, c[0x0][0x380] ;  /* 0x0000e000ff027b82 */ /* 0x000ea20000000a00 */
[----:B-1----:R-:W-:-:S03]  /*0d60*/  IMAD.WIDE.U32 R4, R9, 0x4, R4 ;  /* 0x0000000409047825 */ /* 0x002fc600078e0004 */
[----:B------:R-:W-:Y:S02]  /*0d70*/  MOV R8, R4 ;  /* 0x0000000400087202 */ /* 0x000fe40000000f00 */
[----:B------:R-:W-:-:S07]  /*0d80*/  MOV R13, R5 ;  /* 0x00000005000d7202 */ /* 0x000fce0000000f00 */
.L_x_5:
[----:B--2---:R-:W-:Y:S01]  /*0d90*/  IMAD.WIDE R4, R11, 0x4, R2 ;  /* 0x000000040b047825 */ /* 0x004fe200078e0202 */
[----:B------:R-:W-:-:S05]  /*0da0*/  MOV R9, R13 ;  /* 0x0000000d00097202 */ /* 0x000fca0000000f00 */
[----:B0-----:R-:W2:Y:S04]  /*0db0*/  LDG.E R4, desc[UR12][R4.64] ;  /* 0x0000000c04047981 */ /* 0x001ea8000c1e1900 */
[----:B------:R0:W2:Y:S01]  /*0dc0*/  LDG.E R9, desc[UR12][R8.64] ;  /* 0x0000000c08097981 */ /* 0x0000a2000c1e1900 */
[----:B------:R-:W-:Y:S02]  /*0dd0*/  IADD3 R6, PT, PT, R6, 0x1, RZ ;  /* 0x0000000106067810 */ /* 0x000fe40007ffe0ff */
[----:B------:R-:W-:Y:S02]  /*0de0*/  IADD3 R11, PT, PT, R11, 0x1, RZ ;  /* 0x000000010b0b7810 */ /* 0x000fe40007ffe0ff */
[----:B------:R-:W-:Y:S02]  /*0df0*/  ISETP.NE.AND P0, PT, R6, RZ, PT ;  /* 0x000000ff0600720c */ /* 0x000fe40003f05270 */
[----:B0-----:R-:W-:-:S04]  /*0e00*/  IADD3 R8, P1, PT, R8, 0x4, RZ ;  /* 0x0000000408087810 */ /* 0x001fc80007f3e0ff */
[----:B------:R-:W-:Y:S01]  /*0e10*/  IADD3.X R13, PT, PT, RZ, R13, RZ, P1, !PT ;  /* 0x0000000dff0d7210 */ /* 0x000fe20000ffe4ff */
[----:B--2---:R-:W-:-:S05]  /*0e20*/  IMAD R0, R4, R9, RZ ;  /* 0x0000000904007224 */ /* 0x004fca00078e02ff */
[----:B------:R-:W-:-:S05]  /*0e30*/  I2FP.F32.S32 R0, R0 ;  /* 0x0000000000007245 */ /* 0x000fca0000201400 */
[----:B------:R-:W-:Y:S01]  /*0e40*/  FADD R15, R0, R15 ;  /* 0x0000000f000f7221 */ /* 0x000fe20000000000 */
[----:B------:R-:W-:Y:S06]  /*0e50*/  @P0 BRA `(.L_x_5) ;  /* 0xfffffffc00cc0947 */ /* 0x000fec000383ffff */
.L_x_0:
[----:B------:R-:W1:Y:S01]  /*0e60*/  LDC.64 R2, c[0x0][0x390] ;  /* 0x0000e400ff027b82 */ /* 0x000e620000000a00 */
[----:B------:R-:W0:Y:S01]  /*0e70*/  F2I.TRUNC.NTZ R15, R15 ;  /* 0x0000000f000f7305 */ /* 0x000e22000020f100 */
[----:B-1----:R-:W-:-:S05]  /*0e80*/  IMAD.WIDE R2, R7, 0x4, R2 ;  /* 0x0000000407027825 */ /* 0x002fca00078e0202 */
[----:B0-----:R-:W-:Y:S01]  /*0e90*/  STG.E desc[UR12][R2.64], R15 ;  /* 0x0000000f02007986 */ /* 0x001fe2000c10190c */
[----:B------:R-:W-:Y:S05]  /*0ea0*/  EXIT ;  /* 0x000000000000794d */ /* 0x000fea0003800000 */
.L_x_6:
[----:B------:R-:W-:-:S00]  /*0eb0*/  BRA `(.L_x_6) ;  /* 0xfffffffc00fc7947 */ /* 0x000fc0000383ffff */
[----:B------:R-:W-:-:S00]  /*0ec0*/  NOP ;  /* 0x0000000000007918 */ /* 0x000fc00000000000 */
        /* <DEDUP_REMOVED lines=11> */
.L_x_7:


//--------------------- .nv.shared.reserved.0     --------------------------
	.section	.nv.shared.reserved.0,"aw",@nobits
	.weak		__nv_reservedSMEM_offset_0_alias
	.size		__nv_reservedSMEM_offset_0_alias, 0, 64
	.other		__nv_reservedSMEM_offset_0_alias,@"STO_CUDA_RESERVED_SHARED STV_DEFAULT"
__nv_reservedSMEM_offset_0_alias:
	.zero		0
	.zero		64


//--------------------- .nv.constant0._Z21convolution_1d_kernelPiS_S_ii --------------------------
	.section	.nv.constant0._Z21convolution_1d_kernelPiS_S_ii,"a",@progbits
	.sectionflags	@""
	.align	4
.nv.constant0._Z21convolution_1d_kernelPiS_S_ii:
	.zero		928


//--------------------- SYMBOLS --------------------------

	.type		.nv.reservedSmem.offset0,@object
	.size		.nv.reservedSmem.offset0,0x4
